//
// Generated by NVIDIA NVVM Compiler
//
// Compiler Build ID: CL-36424714
// Cuda compilation tools, release 13.0, V13.0.88
// Based on NVVM 20.0.0
//

.version 9.0
.target sm_100
.address_size 64

	// .globl	_Z18matrixMulOptimizedPiS_S_
// _ZZ18matrixMulOptimizedPiS_S_E7a_share has been demoted
// _ZZ18matrixMulOptimizedPiS_S_E7b_share has been demoted

.visible .entry _Z18matrixMulOptimizedPiS_S_(
	.param .u64 .ptr .align 1 _Z18matrixMulOptimizedPiS_S__param_0,
	.param .u64 .ptr .align 1 _Z18matrixMulOptimizedPiS_S__param_1,
	.param .u64 .ptr .align 1 _Z18matrixMulOptimizedPiS_S__param_2
)
{
	.reg .pred 	%p<2>;
	.reg .b32 	%r<70>;
	.reg .b32 	%f<131>;
	.reg .b64 	%rd<13>;
	// demoted variable
	.shared .align 4 .b8 _ZZ18matrixMulOptimizedPiS_S_E7a_share[4096];
	// demoted variable
	.shared .align 4 .b8 _ZZ18matrixMulOptimizedPiS_S_E7b_share[4096];
	ld.param.u64 	%rd4, [_Z18matrixMulOptimizedPiS_S__param_0];
	ld.param.u64 	%rd5, [_Z18matrixMulOptimizedPiS_S__param_1];
	ld.param.u64 	%rd3, [_Z18matrixMulOptimizedPiS_S__param_2];
	cvta.to.global.u64 	%rd1, %rd5;
	cvta.to.global.u64 	%rd2, %rd4;
	mov.u32 	%r1, %ntid.y;
	mov.u32 	%r19, %ctaid.y;
	mov.u32 	%r20, %tid.y;
	mad.lo.s32 	%r21, %r1, %r19, %r20;
	mov.u32 	%r22, %ntid.x;
	mov.u32 	%r23, %ctaid.x;
	mul.lo.s32 	%r2, %r22, %r23;
	mov.u32 	%r24, %tid.x;
	shl.b32 	%r25, %r21, 10;
	or.b32  	%r3, %r25, %r24;
	shl.b32 	%r26, %r20, 7;
	mov.u32 	%r27, _ZZ18matrixMulOptimizedPiS_S_E7a_share;
	add.s32 	%r4, %r27, %r26;
	shl.b32 	%r28, %r24, 2;
	add.s32 	%r5, %r4, %r28;
	mov.u32 	%r29, _ZZ18matrixMulOptimizedPiS_S_E7b_share;
	add.s32 	%r7, %r29, %r28;
	add.s32 	%r6, %r7, %r26;
	add.s32 	%r30, %r24, %r2;
	shl.b32 	%r31, %r19, 10;
	add.s32 	%r67, %r30, %r31;
	shl.b32 	%r9, %r22, 10;
	mov.b32 	%r68, 0;
	mov.u32 	%r66, %r3;
	mov.u32 	%r69, %r68;
$L__BB0_1:
	mul.wide.u32 	%rd6, %r66, 4;
	add.s64 	%rd7, %rd2, %rd6;
	ld.global.u32 	%r32, [%rd7];
	cvt.rn.f32.s32 	%f1, %r32;
	st.shared.f32 	[%r5], %f1;
	mul.wide.u32 	%rd8, %r67, 4;
	add.s64 	%rd9, %rd1, %rd8;
	ld.global.u32 	%r33, [%rd9];
	cvt.rn.f32.s32 	%f2, %r33;
	st.shared.f32 	[%r6], %f2;
	bar.sync 	0;
	ld.shared.f32 	%f3, [%r4];
	ld.shared.f32 	%f4, [%r7];
	cvt.rn.f32.s32 	%f5, %r69;
	fma.rn.f32 	%f6, %f3, %f4, %f5;
	cvt.rzi.s32.f32 	%r34, %f6;
	ld.shared.f32 	%f7, [%r4+4];
	ld.shared.f32 	%f8, [%r7+128];
	cvt.rn.f32.s32 	%f9, %r34;
	fma.rn.f32 	%f10, %f7, %f8, %f9;
	cvt.rzi.s32.f32 	%r35, %f10;
	ld.shared.f32 	%f11, [%r4+8];
	ld.shared.f32 	%f12, [%r7+256];
	cvt.rn.f32.s32 	%f13, %r35;
	fma.rn.f32 	%f14, %f11, %f12, %f13;
	cvt.rzi.s32.f32 	%r36, %f14;
	ld.shared.f32 	%f15, [%r4+12];
	ld.shared.f32 	%f16, [%r7+384];
	cvt.rn.f32.s32 	%f17, %r36;
	fma.rn.f32 	%f18, %f15, %f16, %f17;
	cvt.rzi.s32.f32 	%r37, %f18;
	ld.shared.f32 	%f19, [%r4+16];
	ld.shared.f32 	%f20, [%r7+512];
	cvt.rn.f32.s32 	%f21, %r37;
	fma.rn.f32 	%f22, %f19, %f20, %f21;
	cvt.rzi.s32.f32 	%r38, %f22;
	ld.shared.f32 	%f23, [%r4+20];
	ld.shared.f32 	%f24, [%r7+640];
	cvt.rn.f32.s32 	%f25, %r38;
	fma.rn.f32 	%f26, %f23, %f24, %f25;
	cvt.rzi.s32.f32 	%r39, %f26;
	ld.shared.f32 	%f27, [%r4+24];
	ld.shared.f32 	%f28, [%r7+768];
	cvt.rn.f32.s32 	%f29, %r39;
	fma.rn.f32 	%f30, %f27, %f28, %f29;
	cvt.rzi.s32.f32 	%r40, %f30;
	ld.shared.f32 	%f31, [%r4+28];
	ld.shared.f32 	%f32, [%r7+896];
	cvt.rn.f32.s32 	%f33, %r40;
	fma.rn.f32 	%f34, %f31, %f32, %f33;
	cvt.rzi.s32.f32 	%r41, %f34;
	ld.shared.f32 	%f35, [%r4+32];
	ld.shared.f32 	%f36, [%r7+1024];
	cvt.rn.f32.s32 	%f37, %r41;
	fma.rn.f32 	%f38, %f35, %f36, %f37;
	cvt.rzi.s32.f32 	%r42, %f38;
	ld.shared.f32 	%f39, [%r4+36];
	ld.shared.f32 	%f40, [%r7+1152];
	cvt.rn.f32.s32 	%f41, %r42;
	fma.rn.f32 	%f42, %f39, %f40, %f41;
	cvt.rzi.s32.f32 	%r43, %f42;
	ld.shared.f32 	%f43, [%r4+40];
	ld.shared.f32 	%f44, [%r7+1280];
	cvt.rn.f32.s32 	%f45, %r43;
	fma.rn.f32 	%f46, %f43, %f44, %f45;
	cvt.rzi.s32.f32 	%r44, %f46;
	ld.shared.f32 	%f47, [%r4+44];
	ld.shared.f32 	%f48, [%r7+1408];
	cvt.rn.f32.s32 	%f49, %r44;
	fma.rn.f32 	%f50, %f47, %f48, %f49;
	cvt.rzi.s32.f32 	%r45, %f50;
	ld.shared.f32 	%f51, [%r4+48];
	ld.shared.f32 	%f52, [%r7+1536];
	cvt.rn.f32.s32 	%f53, %r45;
	fma.rn.f32 	%f54, %f51, %f52, %f53;
	cvt.rzi.s32.f32 	%r46, %f54;
	ld.shared.f32 	%f55, [%r4+52];
	ld.shared.f32 	%f56, [%r7+1664];
	cvt.rn.f32.s32 	%f57, %r46;
	fma.rn.f32 	%f58, %f55, %f56, %f57;
	cvt.rzi.s32.f32 	%r47, %f58;
	ld.shared.f32 	%f59, [%r4+56];
	ld.shared.f32 	%f60, [%r7+1792];
	cvt.rn.f32.s32 	%f61, %r47;
	fma.rn.f32 	%f62, %f59, %f60, %f61;
	cvt.rzi.s32.f32 	%r48, %f62;
	ld.shared.f32 	%f63, [%r4+60];
	ld.shared.f32 	%f64, [%r7+1920];
	cvt.rn.f32.s32 	%f65, %r48;
	fma.rn.f32 	%f66, %f63, %f64, %f65;
	cvt.rzi.s32.f32 	%r49, %f66;
	ld.shared.f32 	%f67, [%r4+64];
	ld.shared.f32 	%f68, [%r7+2048];
	cvt.rn.f32.s32 	%f69, %r49;
	fma.rn.f32 	%f70, %f67, %f68, %f69;
	cvt.rzi.s32.f32 	%r50, %f70;
	ld.shared.f32 	%f71, [%r4+68];
	ld.shared.f32 	%f72, [%r7+2176];
	cvt.rn.f32.s32 	%f73, %r50;
	fma.rn.f32 	%f74, %f71, %f72, %f73;
	cvt.rzi.s32.f32 	%r51, %f74;
	ld.shared.f32 	%f75, [%r4+72];
	ld.shared.f32 	%f76, [%r7+2304];
	cvt.rn.f32.s32 	%f77, %r51;
	fma.rn.f32 	%f78, %f75, %f76, %f77;
	cvt.rzi.s32.f32 	%r52, %f78;
	ld.shared.f32 	%f79, [%r4+76];
	ld.shared.f32 	%f80, [%r7+2432];
	cvt.rn.f32.s32 	%f81, %r52;
	fma.rn.f32 	%f82, %f79, %f80, %f81;
	cvt.rzi.s32.f32 	%r53, %f82;
	ld.shared.f32 	%f83, [%r4+80];
	ld.shared.f32 	%f84, [%r7+2560];
	cvt.rn.f32.s32 	%f85, %r53;
	fma.rn.f32 	%f86, %f83, %f84, %f85;
	cvt.rzi.s32.f32 	%r54, %f86;
	ld.shared.f32 	%f87, [%r4+84];
	ld.shared.f32 	%f88, [%r7+2688];
	cvt.rn.f32.s32 	%f89, %r54;
	fma.rn.f32 	%f90, %f87, %f88, %f89;
	cvt.rzi.s32.f32 	%r55, %f90;
	ld.shared.f32 	%f91, [%r4+88];
	ld.shared.f32 	%f92, [%r7+2816];
	cvt.rn.f32.s32 	%f93, %r55;
	fma.rn.f32 	%f94, %f91, %f92, %f93;
	cvt.rzi.s32.f32 	%r56, %f94;
	ld.shared.f32 	%f95, [%r4+92];
	ld.shared.f32 	%f96, [%r7+2944];
	cvt.rn.f32.s32 	%f97, %r56;
	fma.rn.f32 	%f98, %f95, %f96, %f97;
	cvt.rzi.s32.f32 	%r57, %f98;
	ld.shared.f32 	%f99, [%r4+96];
	ld.shared.f32 	%f100, [%r7+3072];
	cvt.rn.f32.s32 	%f101, %r57;
	fma.rn.f32 	%f102, %f99, %f100, %f101;
	cvt.rzi.s32.f32 	%r58, %f102;
	ld.shared.f32 	%f103, [%r4+100];
	ld.shared.f32 	%f104, [%r7+3200];
	cvt.rn.f32.s32 	%f105, %r58;
	fma.rn.f32 	%f106, %f103, %f104, %f105;
	cvt.rzi.s32.f32 	%r59, %f106;
	ld.shared.f32 	%f107, [%r4+104];
	ld.shared.f32 	%f108, [%r7+3328];
	cvt.rn.f32.s32 	%f109, %r59;
	fma.rn.f32 	%f110, %f107, %f108, %f109;
	cvt.rzi.s32.f32 	%r60, %f110;
	ld.shared.f32 	%f111, [%r4+108];
	ld.shared.f32 	%f112, [%r7+3456];
	cvt.rn.f32.s32 	%f113, %r60;
	fma.rn.f32 	%f114, %f111, %f112, %f113;
	cvt.rzi.s32.f32 	%r61, %f114;
	ld.shared.f32 	%f115, [%r4+112];
	ld.shared.f32 	%f116, [%r7+3584];
	cvt.rn.f32.s32 	%f117, %r61;
	fma.rn.f32 	%f118, %f115, %f116, %f117;
	cvt.rzi.s32.f32 	%r62, %f118;
	ld.shared.f32 	%f119, [%r4+116];
	ld.shared.f32 	%f120, [%r7+3712];
	cvt.rn.f32.s32 	%f121, %r62;
	fma.rn.f32 	%f122, %f119, %f120, %f121;
	cvt.rzi.s32.f32 	%r63, %f122;
	ld.shared.f32 	%f123, [%r4+120];
	ld.shared.f32 	%f124, [%r7+3840];
	cvt.rn.f32.s32 	%f125, %r63;
	fma.rn.f32 	%f126, %f123, %f124, %f125;
	cvt.rzi.s32.f32 	%r64, %f126;
	ld.shared.f32 	%f127, [%r4+124];
	ld.shared.f32 	%f128, [%r7+3968];
	cvt.rn.f32.s32 	%f129, %r64;
	fma.rn.f32 	%f130, %f127, %f128, %f129;
	cvt.rzi.s32.f32 	%r69, %f130;
	bar.sync 	0;
	add.s32 	%r68, %r68, 1;
	add.s32 	%r67, %r67, %r9;
	add.s32 	%r66, %r66, %r1;
	setp.ne.s32 	%p1, %r68, 32;
	@%p1 bra 	$L__BB0_1;
	cvta.to.global.u64 	%rd10, %rd3;
	add.s32 	%r65, %r3, %r2;
	mul.wide.s32 	%rd11, %r65, 4;
	add.s64 	%rd12, %rd10, %rd11;
	st.global.u32 	[%rd12], %r69;
	ret;

}


// ===== COMPILED SASS (sm_100) =====

	.target	sm_100

	.elftype	@"ET_EXEC"


//--------------------- .note.nv.tkinfo           --------------------------
	.section	.note.nv.tkinfo,"",@"SHT_NOTE"
	.sectionflags	@"SHF_NOTE_NV_TKINFO"
	.tkinfo
        /*0018*/ 	.word	0x00000002
        /*0030*/ 	.string	""
        /*0030*/ 	.string	"ptxas"
        /*0030*/ 	.string	"Cuda compilation tools, release 13.0, V13.0.88"
        /*0030*/ 	.string	"Build cuda_13.0.r13.0/compiler.36424714_0"
        /*0030*/ 	.string	"-arch sm_100 -m 64 "



//--------------------- .note.nv.cuinfo           --------------------------
	.section	.note.nv.cuinfo,"",@"SHT_NOTE"
	.sectionflags	@"SHF_NOTE_NV_CUINFO"
        /*0018*/ 	.short	0x0002
        /*001a*/ 	.short	0x0064
        /*001c*/ 	.short	0x0082
	.zero		2


//--------------------- .nv.info                  --------------------------
	.section	.nv.info,"",@"SHT_CUDA_INFO"
	.align	4


	//----- nvinfo : EIATTR_REGCOUNT
	.align		4
        /*0000*/ 	.byte	0x04, 0x2f
        /*0002*/ 	.short	(.L_1 - .L_0)
	.align		4
.L_0:
        /*0004*/ 	.word	index@(_Z18matrixMulOptimizedPiS_S_)
        /*0008*/ 	.word	0x00000020


	//----- nvinfo : EIATTR_FRAME_SIZE
	.align		4
.L_1:
        /*000c*/ 	.byte	0x04, 0x11
        /*000e*/ 	.short	(.L_3 - .L_2)
	.align		4
.L_2:
        /*0010*/ 	.word	index@(_Z18matrixMulOptimizedPiS_S_)
        /*0014*/ 	.word	0x00000000


	//----- nvinfo : EIATTR_MIN_STACK_SIZE
	.align		4
.L_3:
        /*0018*/ 	.byte	0x04, 0x12
        /*001a*/ 	.short	(.L_5 - .L_4)
	.align		4
.L_4:
        /*001c*/ 	.word	index@(_Z18matrixMulOptimizedPiS_S_)
        /*0020*/ 	.word	0x00000000
.L_5:


//--------------------- .nv.compat                --------------------------
	.section	.nv.compat,"",@"SHT_CUDA_COMPAT_INFO"
	.align	4
        /*0000*/ 	.byte	0x02, 0x09, 0x00, 0x00, 0x02, 0x02, 0x01, 0x00, 0x02, 0x05, 0x05, 0x00, 0x03, 0x07, 0x01, 0x01
        /*0010*/ 	.byte	0x02, 0x03, 0x00, 0x00, 0x02, 0x06, 0x01, 0x00, 0x04, 0x0b, 0x08, 0x00, 0x09, 0x00, 0x00, 0x00
        /*0020*/ 	.byte	0x00, 0x00, 0x00, 0x00


//--------------------- .nv.info._Z18matrixMulOptimizedPiS_S_ --------------------------
	.section	.nv.info._Z18matrixMulOptimizedPiS_S_,"",@"SHT_CUDA_INFO"
	.sectionflags	@""
	.align	4


	//----- nvinfo : EIATTR_CUDA_API_VERSION
	.align		4
        /*0000*/ 	.byte	0x04, 0x37
        /*0002*/ 	.short	(.L_7 - .L_6)
.L_6:
        /*0004*/ 	.word	0x00000082


	//----- nvinfo : EIATTR_KPARAM_INFO
	.align		4
.L_7:
        /*0008*/ 	.byte	0x04, 0x17
        /*000a*/ 	.short	(.L_9 - .L_8)
.L_8:
        /*000c*/ 	.word	0x00000000
        /*0010*/ 	.short	0x0002
        /*0012*/ 	.short	0x0010
        /*0014*/ 	.byte	0x00, 0xf5, 0x21, 0x00


	//----- nvinfo : EIATTR_KPARAM_INFO
	.align		4
.L_9:
        /*0018*/ 	.byte	0x04, 0x17
        /*001a*/ 	.short	(.L_11 - .L_10)
.L_10:
        /*001c*/ 	.word	0x00000000
        /*0020*/ 	.short	0x0001
        /*0022*/ 	.short	0x0008
        /*0024*/ 	.byte	0x00, 0xf5, 0x21, 0x00


	//----- nvinfo : EIATTR_KPARAM_INFO
	.align		4
.L_11:
        /*0028*/ 	.byte	0x04, 0x17
        /*002a*/ 	.short	(.L_13 - .L_12)
.L_12:
        /*002c*/ 	.word	0x00000000
        /*0030*/ 	.short	0x0000
        /*0032*/ 	.short	0x0000
        /*0034*/ 	.byte	0x00, 0xf5, 0x21, 0x00


	//----- nvinfo : EIATTR_SPARSE_MMA_MASK
	.align		4
.L_13:
        /*0038*/ 	.byte	0x03, 0x50
        /*003a*/ 	.short	0x0000


	//----- nvinfo : EIATTR_MAXREG_COUNT
	.align		4
        /*003c*/ 	.byte	0x03, 0x1b
        /*003e*/ 	.short	0x00ff


	//----- nvinfo : EIATTR_NUM_BARRIERS
	.align		4
        /*0040*/ 	.byte	0x02, 0x4c
        /*0042*/ 	.byte	0x01
	.zero		1


	//----- nvinfo : EIATTR_MERCURY_ISA_VERSION
	.align		4
        /*0044*/ 	.byte	0x03, 0x5f
        /*0046*/ 	.short	0x0101


	//----- nvinfo : EIATTR_VRC_CTA_INIT_COUNT
	.align		4
        /*0048*/ 	.byte	0x02, 0x4a
	.zero		1
	.zero		1


	//----- nvinfo : EIATTR_EXIT_INSTR_OFFSETS
	.align		4
        /*004c*/ 	.byte	0x04, 0x1c
        /*004e*/ 	.short	(.L_15 - .L_14)


	//   ....[0]....
.L_14:
        /*0050*/ 	.word	0x00000b70


	//----- nvinfo : EIATTR_CBANK_PARAM_SIZE
	.align		4
.L_15:
        /*0054*/ 	.byte	0x03, 0x19
        /*0056*/ 	.short	0x0018


	//----- nvinfo : EIATTR_PARAM_CBANK
	.align		4
        /*0058*/ 	.byte	0x04, 0x0a
        /*005a*/ 	.short	(.L_17 - .L_16)
	.align		4
.L_16:
        /*005c*/ 	.word	index@(.nv.constant0._Z18matrixMulOptimizedPiS_S_)
        /*0060*/ 	.short	0x0380
        /*0062*/ 	.short	0x0018


	//----- nvinfo : EIATTR_SW_WAR
	.align		4
.L_17:
        /*0064*/ 	.byte	0x04, 0x36
        /*0066*/ 	.short	(.L_19 - .L_18)
.L_18:
        /*0068*/ 	.word	0x00000008
.L_19:


//--------------------- .nv.callgraph             --------------------------
	.section	.nv.callgraph,"",@"SHT_CUDA_CALLGRAPH"
	.align	4
	.sectionentsize	8
	.align		4
        /*0000*/ 	.word	0x00000000
	.align		4
        /*0004*/ 	.word	0xffffffff
	.align		4
        /*0008*/ 	.word	0x00000000
	.align		4
        /*000c*/ 	.word	0xfffffffe
	.align		4
        /*0010*/ 	.word	0x00000000
	.align		4
        /*0014*/ 	.word	0xfffffffd
	.align		4
        /*0018*/ 	.word	0x00000000
	.align		4
        /*001c*/ 	.word	0xfffffffc


//--------------------- .text._Z18matrixMulOptimizedPiS_S_ --------------------------
	.section	.text._Z18matrixMulOptimizedPiS_S_,"ax",@progbits
	.align	128
        .global         _Z18matrixMulOptimizedPiS_S_
        .type           _Z18matrixMulOptimizedPiS_S_,@function
        .size           _Z18matrixMulOptimizedPiS_S_,(.L_x_2 - _Z18matrixMulOptimizedPiS_S_)
        .other          _Z18matrixMulOptimizedPiS_S_,@"STO_CUDA_ENTRY STV_DEFAULT"
_Z18matrixMulOptimizedPiS_S_:
.text._Z18matrixMulOptimizedPiS_S_:
[----:B------:R-:W-:Y:S01]  /*0000*/  LDC R1, c[0x0][0x37c] ;  /* 0x0000df00ff017b82 */ /* 0x000fe20000000800 */
[----:B------:R-:W0:Y:S01]  /*0010*/  S2R R4, SR_CTAID.Y ;  /* 0x0000000000047919 */ /* 0x000e220000002600 */
[----:B------:R-:W0:Y:S06]  /*0020*/  LDCU UR7, c[0x0][0x364] ;  /* 0x00006c80ff0777ac */ /* 0x000e2c0008000800 */
[----:B------:R-:W1:Y:S01]  /*0030*/  S2UR UR6, SR_CgaCtaId ;  /* 0x00000000000679c3 */ /* 0x000e620000008800 */
[----:B------:R-:W-:Y:S01]  /*0040*/  IMAD.MOV.U32 R10, RZ, RZ, RZ ;  /* 0x000000ffff0a7224 */ /* 0x000fe200078e00ff */
[----:B------:R-:W0:Y:S01]  /*0050*/  S2R R8, SR_TID.Y ;  /* 0x0000000000087919 */ /* 0x000e220000002200 */
[----:B------:R-:W-:Y:S01]  /*0060*/  UMOV UR4, 0x400 ;  /* 0x0000040000047882 */ /* 0x000fe20000000000 */
[----:B------:R-:W2:Y:S01]  /*0070*/  LDCU.64 UR8, c[0x0][0x358] ;  /* 0x00006b00ff0877ac */ /* 0x000ea20008000a00 */
[----:B------:R-:W3:Y:S03]  /*0080*/  S2R R6, SR_TID.X ;  /* 0x0000000000067919 */ /* 0x000ee60000002100 */
[----:B------:R-:W4:Y:S01]  /*0090*/  S2UR UR10, SR_CTAID.X ;  /* 0x00000000000a79c3 */ /* 0x000f220000002500 */
[----:B------:R-:W-:-:S07]  /*00a0*/  UIADD3 UR5, UPT, UPT, UR4, 0x1000, URZ ;  /* 0x0000100004057890 */ /* 0x000fce000fffe0ff */
[----:B------:R-:W4:Y:S08]  /*00b0*/  LDC R0, c[0x0][0x360] ;  /* 0x0000d800ff007b82 */ /* 0x000f300000000800 */
[----:B------:R-:W2:Y:S01]  /*00c0*/  LDC.64 R20, c[0x0][0x380] ;  /* 0x0000e000ff147b82 */ /* 0x000ea20000000a00 */
[----:B-1----:R-:W-:Y:S02]  /*00d0*/  ULEA UR5, UR6, UR5, 0x18 ;  /* 0x0000000506057291 */ /* 0x002fe4000f8ec0ff */
[----:B------:R-:W-:-:S05]  /*00e0*/  ULEA UR4, UR6, UR4, 0x18 ;  /* 0x0000000406047291 */ /* 0x000fca000f8ec0ff */
[----:B------:R-:W1:Y:S01]  /*00f0*/  LDC.64 R18, c[0x0][0x388] ;  /* 0x0000e200ff127b82 */ /* 0x000e620000000a00 */
[----:B0-----:R-:W-:Y:S01]  /*0100*/  IMAD R2, R4, UR7, R8 ;  /* 0x0000000704027c24 */ /* 0x001fe2000f8e0208 */
[----:B------:R-:W-:Y:S01]  /*0110*/  LEA R7, R8, UR4, 0x7 ;  /* 0x0000000408077c11 */ /* 0x000fe2000f8e38ff */
[----:B------:R-:W-:Y:S02]  /*0120*/  UMOV UR4, URZ ;  /* 0x000000ff00047c82 */ /* 0x000fe40008000000 */
[----:B------:R-:W-:Y:S01]  /*0130*/  IMAD.SHL.U32 R2, R2, 0x400, RZ ;  /* 0x0000040002027824 */ /* 0x000fe200078e00ff */
[----:B---3--:R-:W-:Y:S01]  /*0140*/  LEA R5, R6, UR5, 0x2 ;  /* 0x0000000506057c11 */ /* 0x008fe2000f8e10ff */
[----:B----4-:R-:W-:-:S03]  /*0150*/  IMAD R17, R0, UR10, RZ ;  /* 0x0000000a00117c24 */ /* 0x010fc6000f8e02ff */
[----:B------:R-:W-:Y:S01]  /*0160*/  LOP3.LUT R16, R2, R6, RZ, 0xfc, !PT ;  /* 0x0000000602107212 */ /* 0x000fe200078efcff */
[----:B------:R-:W-:Y:S01]  /*0170*/  IMAD.IADD R3, R17, 0x1, R6 ;  /* 0x0000000111037824 */ /* 0x000fe200078e0206 */
[----:B------:R-:W-:Y:S02]  /*0180*/  LEA R6, R6, R7, 0x2 ;  /* 0x0000000706067211 */ /* 0x000fe400078e10ff */
[----:B------:R-:W-:Y:S02]  /*0190*/  MOV R2, R16 ;  /* 0x0000001000027202 */ /* 0x000fe40000000f00 */
[----:B------:R-:W-:Y:S01]  /*01a0*/  LEA R3, R4, R3, 0xa ;  /* 0x0000000304037211 */ /* 0x000fe200078e50ff */
[----:B--2---:R-:W-:-:S07]  /*01b0*/  IMAD R4, R8, 0x80, R5 ;  /* 0x0000008008047824 */ /* 0x004fce00078e0205 */
.L_x_0:
[----:B------:R-:W-:-:S04]  /*01c0*/  IMAD.WIDE.U32 R22, R2, 0x4, R20 ;  /* 0x0000000402167825 */ /* 0x000fc800078e0014 */
[----:B-1----:R-:W-:Y:S02]  /*01d0*/  IMAD.WIDE.U32 R8, R3, 0x4, R18 ;  /* 0x0000000403087825 */ /* 0x002fe400078e0012 */
[----:B--2---:R-:W2:Y:S04]  /*01e0*/  LDG.E R22, desc[UR8][R22.64] ;  /* 0x0000000816167981 */ /* 0x004ea8000c1e1900 */
[----:B------:R-:W3:Y:S01]  /*01f0*/  LDG.E R8, desc[UR8][R8.64] ;  /* 0x0000000808087981 */ /* 0x000ee2000c1e1900 */
[----:B------:R-:W-:Y:S01]  /*0200*/  I2FP.F32.S32 R29, R10 ;  /* 0x0000000a001d7245 */ /* 0x000fe20000201400 */
[----:B------:R-:W-:Y:S01]  /*0210*/  UIADD3 UR4, UPT, UPT, UR4, 0x1, URZ ;  /* 0x0000000104047890 */ /* 0x000fe2000fffe0ff */
[----:B------:R-:W-:Y:S01]  /*0220*/  VIADD R2, R2, UR7 ;  /* 0x0000000702027c36 */ /* 0x000fe20008000000 */
[----:B------:R-:W-:-:S02]  /*0230*/  LEA R3, R0, R3, 0xa ;  /* 0x0000000300037211 */ /* 0x000fc400078e50ff */
[----:B------:R-:W-:Y:S01]  /*0240*/  UISETP.NE.AND UP0, UPT, UR4, 0x20, UPT ;  /* 0x000000200400788c */ /* 0x000fe2000bf05270 */
[----:B0-2---:R-:W-:Y:S02]  /*0250*/  I2FP.F32.S32 R11, R22 ;  /* 0x00000016000b7245 */ /* 0x005fe40000201400 */
[----:B---3--:R-:W-:-:S03]  /*0260*/  I2FP.F32.S32 R25, R8 ;  /* 0x0000000800197245 */ /* 0x008fc60000201400 */
[----:B------:R-:W-:Y:S04]  /*0270*/  STS [R6], R11 ;  /* 0x0000000b06007388 */ /* 0x000fe80000000800 */
[----:B------:R-:W-:Y:S01]  /*0280*/  STS [R4], R25 ;  /* 0x0000001904007388 */ /* 0x000fe20000000800 */
[----:B------:R-:W-:Y:S06]  /*0290*/  BAR.SYNC.DEFER_BLOCKING 0x0 ;  /* 0x0000000000007b1d */ /* 0x000fec0000010000 */
[----:B------:R-:W-:Y:S04]  /*02a0*/  LDS R27, [R5] ;  /* 0x00000000051b7984 */ /* 0x000fe80000000800 */
[----:B------:R-:W0:Y:S04]  /*02b0*/  LDS.128 R12, [R7] ;  /* 0x00000000070c7984 */ /* 0x000e280000000c00 */
[----:B------:R-:W1:Y:S04]  /*02c0*/  LDS R24, [R5+0x80] ;  /* 0x0000800005187984 */ /* 0x000e680000000800 */
[----:B------:R-:W2:Y:S04]  /*02d0*/  LDS R23, [R5+0x100] ;  /* 0x0001000005177984 */ /* 0x000ea80000000800 */
[----:B------:R-:W3:Y:S04]  /*02e0*/  LDS R22, [R5+0x180] ;  /* 0x0001800005167984 */ /* 0x000ee80000000800 */
[----:B------:R-:W-:Y:S01]  /*02f0*/  LDS R25, [R5+0x200] ;  /* 0x0002000005197984 */ /* 0x000fe20000000800 */
[----:B0-----:R-:W-:-:S06]  /*0300*/  FFMA R12, R12, R27, R29 ;  /* 0x0000001b0c0c7223 */ /* 0x001fcc000000001d */
[----:B------:R-:W0:Y:S02]  /*0310*/  F2I.TRUNC.NTZ R12, R12 ;  /* 0x0000000c000c7305 */ /* 0x000e24000020f100 */
[----:B0-----:R-:W-:Y:S02]  /*0320*/  I2FP.F32.S32 R9, R12 ;  /* 0x0000000c00097245 */ /* 0x001fe40000201400 */
[----:B------:R-:W-:Y:S03]  /*0330*/  LDS R12, [R5+0x280] ;  /* 0x00028000050c7984 */ /* 0x000fe60000000800 */
[----:B-1----:R-:W-:-:S06]  /*0340*/  FFMA R13, R24, R13, R9 ;  /* 0x0000000d180d7223 */ /* 0x002fcc0000000009 */
[----:B------:R-:W0:Y:S02]  /*0350*/  F2I.TRUNC.NTZ R13, R13 ;  /* 0x0000000d000d7305 */ /* 0x000e24000020f100 */
[----:B0-----:R-:W-:-:S05]  /*0360*/  I2FP.F32.S32 R8, R13 ;  /* 0x0000000d00087245 */ /* 0x001fca0000201400 */
[----:B--2---:R-:W-:Y:S02]  /*0370*/  FFMA R14, R23, R14, R8 ;  /* 0x0000000e170e7223 */ /* 0x004fe40000000008 */
[----:B------:R-:W0:Y:S04]  /*0380*/  LDS.128 R8, [R7+0x10] ;  /* 0x0000100007087984 */ /* 0x000e280000000c00 */
[----:B------:R-:W1:Y:S02]  /*0390*/  F2I.TRUNC.NTZ R14, R14 ;  /* 0x0000000e000e7305 */ /* 0x000e64000020f100 */
[----:B-1----:R-:W-:-:S05]  /*03a0*/  I2FP.F32.S32 R23, R14 ;  /* 0x0000000e00177245 */ /* 0x002fca0000201400 */
[----:B---3--:R-:W-:Y:S02]  /*03b0*/  FFMA R15, R22, R15, R23 ;  /* 0x0000000f160f7223 */ /* 0x008fe40000000017 */
[----:B------:R-:W1:Y:S04]  /*03c0*/  LDS R23, [R5+0x300] ;  /* 0x0003000005177984 */ /* 0x000e680000000800 */
[----:B------:R-:W2:Y:S01]  /*03d0*/  F2I.TRUNC.NTZ R15, R15 ;  /* 0x0000000f000f7305 */ /* 0x000ea2000020f100 */
[----:B------:R-:W3:Y:S01]  /*03e0*/  LDS R22, [R5+0x380] ;  /* 0x0003800005167984 */ /* 0x000ee20000000800 */
[----:B--2---:R-:W-:-:S05]  /*03f0*/  I2FP.F32.S32 R13, R15 ;  /* 0x0000000f000d7245 */ /* 0x004fca0000201400 */
[----:B0-----:R-:W-:Y:S02]  /*0400*/  FFMA R8, R8, R25, R13 ;  /* 0x0000001908087223 */ /* 0x001fe4000000000d */
[----:B------:R-:W-:Y:S04]  /*0410*/  LDS R25, [R5+0x400] ;  /* 0x0004000005197984 */ /* 0x000fe80000000800 */
[----:B------:R-:W0:Y:S02]  /*0420*/  F2I.TRUNC.NTZ R8, R8 ;  /* 0x0000000800087305 */ /* 0x000e24000020f100 */
[----:B0-----:R-:W-:Y:S02]  /*0430*/  I2FP.F32.S32 R13, R8 ;  /* 0x00000008000d7245 */ /* 0x001fe40000201400 */
[----:B------:R-:W-:Y:S03]  /*0440*/  LDS R8, [R5+0x480] ;  /* 0x0004800005087984 */ /* 0x000fe60000000800 */
[----:B------:R-:W-:-:S06]  /*0450*/  FFMA R9, R12, R9, R13 ;  /* 0x000000090c097223 */ /* 0x000fcc000000000d */
[----:B------:R-:W0:Y:S02]  /*0460*/  F2I.TRUNC.NTZ R9, R9 ;  /* 0x0000000900097305 */ /* 0x000e24000020f100 */
[----:B0-----:R-:W-:-:S05]  /*0470*/  I2FP.F32.S32 R12, R9 ;  /* 0x00000009000c7245 */ /* 0x001fca0000201400 */
[----:B-1----:R-:W-:Y:S02]  /*0480*/  FFMA R10, R23, R10, R12 ;  /* 0x0000000a170a7223 */ /* 0x002fe4000000000c */
        /* <DEDUP_REMOVED lines=87> */
[----:B-1----:R-:W-:Y:S02]  /*0a00*/  I2FP.F32.S32 R23, R14 ;  /* 0x0000000e00177245 */ /* 0x002fe40000201400 */
[----:B------:R-:W-:Y:S03]  /*0a10*/  LDS R14, [R5+0xf80] ;  /* 0x000f8000050e7984 */ /* 0x000fe60000000800 */
[----:B---3--:R-:W-:-:S02]  /*0a20*/  FFMA R15, R22, R15, R23 ;  /* 0x0000000f160f7223 */ /* 0x008fc40000000017 */
[----:B------:R-:W1:Y:S04]  /*0a30*/  LDS R23, [R5+0xf00] ;  /* 0x000f000005177984 */ /* 0x000e680000000800 */
[----:B------:R-:W2:Y:S02]  /*0a40*/  F2I.TRUNC.NTZ R15, R15 ;  /* 0x0000000f000f7305 */ /* 0x000ea4000020f100 */
[----:B--2---:R-:W-:-:S05]  /*0a50*/  I2FP.F32.S32 R13, R15 ;  /* 0x0000000f000d7245 */ /* 0x004fca0000201400 */
[----:B0-----:R-:W-:-:S06]  /*0a60*/  FFMA R8, R8, R25, R13 ;  /* 0x0000001908087223 */ /* 0x001fcc000000000d */
[----:B------:R-:W0:Y:S02]  /*0a70*/  F2I.TRUNC.NTZ R8, R8 ;  /* 0x0000000800087305 */ /* 0x000e24000020f100 */
[----:B0-----:R-:W-:-:S05]  /*0a80*/  I2FP.F32.S32 R13, R8 ;  /* 0x00000008000d7245 */ /* 0x001fca0000201400 */
[----:B------:R-:W-:-:S06]  /*0a90*/  FFMA R9, R12, R9, R13 ;  /* 0x000000090c097223 */ /* 0x000fcc000000000d */
[----:B------:R-:W0:Y:S02]  /*0aa0*/  F2I.TRUNC.NTZ R9, R9 ;  /* 0x0000000900097305 */ /* 0x000e24000020f100 */
[----:B0-----:R-:W-:-:S05]  /*0ab0*/  I2FP.F32.S32 R12, R9 ;  /* 0x00000009000c7245 */ /* 0x001fca0000201400 */
[----:B-1----:R-:W-:-:S06]  /*0ac0*/  FFMA R12, R23, R10, R12 ;  /* 0x0000000a170c7223 */ /* 0x002fcc000000000c */
[----:B------:R-:W0:Y:S02]  /*0ad0*/  F2I.TRUNC.NTZ R12, R12 ;  /* 0x0000000c000c7305 */ /* 0x000e24000020f100 */
[----:B0-----:R-:W-:-:S05]  /*0ae0*/  I2FP.F32.S32 R13, R12 ;  /* 0x0000000c000d7245 */ /* 0x001fca0000201400 */
[----:B------:R-:W-:-:S04]  /*0af0*/  FFMA R11, R14, R11, R13 ;  /* 0x0000000b0e0b7223 */ /* 0x000fc8000000000d */
[----:B------:R0:W2:Y:S01]  /*0b00*/  F2I.TRUNC.NTZ R10, R11 ;  /* 0x0000000b000a7305 */ /* 0x0000a2000020f100 */
[----:B------:R-:W-:Y:S06]  /*0b10*/  BAR.SYNC.DEFER_BLOCKING 0x0 ;  /* 0x0000000000007b1d */ /* 0x000fec0000010000 */
[----:B------:R-:W-:Y:S05]  /*0b20*/  BRA.U UP0, `(.L_x_0) ;  /* 0xfffffff500a47547 */ /* 0x000fea000b83ffff */
[----:B------:R-:W1:Y:S01]  /*0b30*/  LDC.64 R2, c[0x0][0x390] ;  /* 0x0000e400ff027b82 */ /* 0x000e620000000a00 */
[----:B------:R-:W-:-:S05]  /*0b40*/  IADD3 R17, PT, PT, R17, R16, RZ ;  /* 0x0000001011117210 */ /* 0x000fca0007ffe0ff */
[----:B-1----:R-:W-:-:S05]  /*0b50*/  IMAD.WIDE R2, R17, 0x4, R2 ;  /* 0x0000000411027825 */ /* 0x002fca00078e0202 */
[----:B--2---:R-:W-:Y:S01]  /*0b60*/  STG.E desc[UR8][R2.64], R10 ;  /* 0x0000000a02007986 */ /* 0x004fe2000c101908 */
[----:B------:R-:W-:Y:S05]  /*0b70*/  EXIT ;  /* 0x000000000000794d */ /* 0x000fea0003800000 */
.L_x_1:
[----:B------:R-:W-:-:S00]  /*0b80*/  BRA `(.L_x_1) ;  /* 0xfffffffc00fc7947 */ /* 0x000fc0000383ffff */
[----:B------:R-:W-:-:S00]  /*0b90*/  NOP ;  /* 0x0000000000007918 */ /* 0x000fc00000000000 */
        /* <DEDUP_REMOVED lines=14> */
.L_x_2:


//--------------------- .nv.shared._Z18matrixMulOptimizedPiS_S_ --------------------------
	.section	.nv.shared._Z18matrixMulOptimizedPiS_S_,"aw",@nobits
	.sectionflags	@""
	.align	4
.nv.shared._Z18matrixMulOptimizedPiS_S_:
	.zero		9216


//--------------------- .nv.shared.reserved.0     --------------------------
	.section	.nv.shared.reserved.0,"aw",@nobits
	.weak		__nv_reservedSMEM_offset_0_alias
	.size		__nv_reservedSMEM_offset_0_alias, 0, 64
	.other		__nv_reservedSMEM_offset_0_alias,@"STO_CUDA_RESERVED_SHARED STV_DEFAULT"
__nv_reservedSMEM_offset_0_alias:
	.zero		0
	.zero		64


//--------------------- .nv.constant0._Z18matrixMulOptimizedPiS_S_ --------------------------
	.section	.nv.constant0._Z18matrixMulOptimizedPiS_S_,"a",@progbits
	.sectionflags	@""
	.align	4
.nv.constant0._Z18matrixMulOptimizedPiS_S_:
	.zero		920


//--------------------- SYMBOLS --------------------------

	.type		.nv.reservedSmem.offset0,@object
	.size		.nv.reservedSmem.offset0,0x4
	.type		.nv.reservedSmem.cap,@object
	.size		.nv.reservedSmem.cap,0x4
